	.headerflags	@"EF_CUDA_TEXMODE_UNIFIED EF_CUDA_64BIT_ADDRESS EF_CUDA_ACCELERATORS EF_CUDA_SM90 EF_CUDA_VIRTUAL_SM(EF_CUDA_SM90)"
	.elftype	@"ET_EXEC"


//--------------------- .nv.info                  --------------------------
	.section	.nv.info,"",@"SHT_CUDA_INFO"
	.align	4


	//----- nvinfo : EIATTR_REGCOUNT
	.align		4
        /*0000*/ 	.byte	0x04, 0x2f
        /*0002*/ 	.short	(.L_1 - .L_0)
	.align		4
.L_0:
        /*0004*/ 	.word	index@(triton_poi_fused_add_mul_13)
        /*0008*/ 	.word	0x0000000c


	//----- nvinfo : EIATTR_MIN_STACK_SIZE
	.align		4
.L_1:
        /*000c*/ 	.byte	0x04, 0x12
        /*000e*/ 	.short	(.L_3 - .L_2)
	.align		4
.L_2:
        /*0010*/ 	.word	index@(triton_poi_fused_add_mul_13)
        /*0014*/ 	.word	0x00000000


	//----- nvinfo : EIATTR_FRAME_SIZE
	.align		4
.L_3:
        /*0018*/ 	.byte	0x04, 0x11
        /*001a*/ 	.short	(.L_5 - .L_4)
	.align		4
.L_4:
        /*001c*/ 	.word	index@(triton_poi_fused_add_mul_13)
        /*0020*/ 	.word	0x00000000


	//----- nvinfo : EIATTR_MIN_STACK_SIZE
	.align		4
.L_5:
        /*0024*/ 	.byte	0x04, 0x12
        /*0026*/ 	.short	(.L_7 - .L_6)
	.align		4
.L_6:
        /*0028*/ 	.word	index@(triton_poi_fused_add_mul_13)
        /*002c*/ 	.word	0x00000000
.L_7:


//--------------------- .nv.info.triton_poi_fused_add_mul_13 --------------------------
	.section	.nv.info.triton_poi_fused_add_mul_13,"",@"SHT_CUDA_INFO"
	.sectionflags	@""
	.align	4


	//----- nvinfo : EIATTR_CUDA_API_VERSION
	.align		4
        /*0000*/ 	.byte	0x04, 0x37
        /*0002*/ 	.short	(.L_9 - .L_8)
.L_8:
        /*0004*/ 	.word	0x0000007c


	//----- nvinfo : EIATTR_KPARAM_INFO
	.align		4
.L_9:
        /*0008*/ 	.byte	0x04, 0x17
        /*000a*/ 	.short	(.L_11 - .L_10)
.L_10:
        /*000c*/ 	.word	0x00000000
        /*0010*/ 	.short	0x0003
        /*0012*/ 	.short	0x0018
        /*0014*/ 	.byte	0x00, 0xf0, 0x11, 0x00


	//----- nvinfo : EIATTR_KPARAM_INFO
	.align		4
.L_11:
        /*0018*/ 	.byte	0x04, 0x17
        /*001a*/ 	.short	(.L_13 - .L_12)
.L_12:
        /*001c*/ 	.word	0x00000000
        /*0020*/ 	.short	0x0002
        /*0022*/ 	.short	0x0010
        /*0024*/ 	.byte	0x00, 0xf4, 0x21, 0x00


	//----- nvinfo : EIATTR_KPARAM_INFO
	.align		4
.L_13:
        /*0028*/ 	.byte	0x04, 0x17
        /*002a*/ 	.short	(.L_15 - .L_14)
.L_14:
        /*002c*/ 	.word	0x00000000
        /*0030*/ 	.short	0x0001
        /*0032*/ 	.short	0x0008
        /*0034*/ 	.byte	0x00, 0xf4, 0x21, 0x00


	//----- nvinfo : EIATTR_KPARAM_INFO
	.align		4
.L_15:
        /*0038*/ 	.byte	0x04, 0x17
        /*003a*/ 	.short	(.L_17 - .L_16)
.L_16:
        /*003c*/ 	.word	0x00000000
        /*0040*/ 	.short	0x0000
        /*0042*/ 	.short	0x0000
        /*0044*/ 	.byte	0x00, 0xf4, 0x21, 0x00


	//----- nvinfo : EIATTR_SPARSE_MMA_MASK
	.align		4
.L_17:
        /*0048*/ 	.byte	0x03, 0x50
        /*004a*/ 	.short	0x0000


	//----- nvinfo : EIATTR_MAXREG_COUNT
	.align		4
        /*004c*/ 	.byte	0x03, 0x1b
        /*004e*/ 	.short	0x00ff


	//----- nvinfo : EIATTR_EXIT_INSTR_OFFSETS
	.align		4
        /*0050*/ 	.byte	0x04, 0x1c
        /*0052*/ 	.short	(.L_19 - .L_18)


	//   ....[0]....
.L_18:
        /*0054*/ 	.word	0x00000320


	//   ....[1]....
        /*0058*/ 	.word	0x00000340


	//----- nvinfo : EIATTR_REQNTID
	.align		4
.L_19:
        /*005c*/ 	.byte	0x04, 0x10
        /*005e*/ 	.short	(.L_21 - .L_20)
.L_20:
        /*0060*/ 	.word	0x00000080
        /*0064*/ 	.word	0x00000001
        /*0068*/ 	.word	0x00000001


	//----- nvinfo : EIATTR_CBANK_PARAM_SIZE
	.align		4
.L_21:
        /*006c*/ 	.byte	0x03, 0x19
        /*006e*/ 	.short	0x001c


	//----- nvinfo : EIATTR_PARAM_CBANK
	.align		4
        /*0070*/ 	.byte	0x04, 0x0a
        /*0072*/ 	.short	(.L_23 - .L_22)
	.align		4
.L_22:
        /*0074*/ 	.word	index@(.nv.constant0.triton_poi_fused_add_mul_13)
        /*0078*/ 	.short	0x0210
        /*007a*/ 	.short	0x001c


	//----- nvinfo : EIATTR_SW_WAR
	.align		4
.L_23:
        /*007c*/ 	.byte	0x04, 0x36
        /*007e*/ 	.short	(.L_25 - .L_24)
.L_24:
        /*0080*/ 	.word	0x00000008
.L_25:


//--------------------- .nv.callgraph             --------------------------
	.section	.nv.callgraph,"",@"SHT_CUDA_CALLGRAPH"
	.align	4
	.sectionentsize	8
	.align		4
        /*0000*/ 	.word	0x00000000
	.align		4
        /*0004*/ 	.word	0xffffffff
	.align		4
        /*0008*/ 	.word	0x00000000
	.align		4
        /*000c*/ 	.word	0xfffffffe
	.align		4
        /*0010*/ 	.word	0x00000000
	.align		4
        /*0014*/ 	.word	0xfffffffd
	.align		4
        /*0018*/ 	.word	0x00000000
	.align		4
        /*001c*/ 	.word	0xfffffffc


//--------------------- .text.triton_poi_fused_add_mul_13 --------------------------
	.section	.text.triton_poi_fused_add_mul_13,"ax",@progbits
	.align	128
        .global         triton_poi_fused_add_mul_13
        .type           triton_poi_fused_add_mul_13,@function
        .size           triton_poi_fused_add_mul_13,(.L_x_1 - triton_poi_fused_add_mul_13)
        .other          triton_poi_fused_add_mul_13,@"STO_CUDA_ENTRY STV_DEFAULT"
triton_poi_fused_add_mul_13:
.text.triton_poi_fused_add_mul_13:
[----:B------:R-:W0:Y:S02]  /*0000*/  LDC R1, c[0x0][0x28] ;  /* 0x00000a00ff017b82 */ /* 0x000e240000000800 */
[----:B------:R-:W1:Y:S01]  /*0010*/  S2R R0, SR_TID.X ;  /* 0x0000000000007919 */ /* 0x000e620000002100 */
[----:B------:R-:W2:Y:S01]  /*0020*/  LDC.64 R6, c[0x0][0x218] ;  /* 0x00008600ff067b82 */ /* 0x000ea20000000a00 */
[----:B------:R-:W-:Y:S01]  /*0030*/  CS2R R8, SRZ ;  /* 0x0000000000087805 */ /* 0x000fe2000001ff00 */
[----:B------:R-:W-:Y:S01]  /*0040*/  ULDC.64 UR4, c[0x0][0x208] ;  /* 0x0000820000047ab9 */ /* 0x000fe20000000a00 */
[----:B------:R-:W3:Y:S01]  /*0050*/  S2R R5, SR_CTAID.X ;  /* 0x0000000000057919 */ /* 0x000ee20000002500 */
[----:B-1----:R-:W-:Y:S02]  /*0060*/  SHF.L.U32 R0, R0, 0x1, RZ ;  /* 0x0000000100007819 */ /* 0x002fe400000006ff */
[----:B---3--:R-:W-:Y:S02]  /*0070*/  SHF.R.S32.HI R3, RZ, 0x17, R5 ;  /* 0x00000017ff037819 */ /* 0x008fe40000011405 */
[----:B------:R-:W-:Y:S02]  /*0080*/  LOP3.LUT R0, R0, 0xfe, RZ, 0xc0, !PT ;  /* 0x000000fe00007812 */ /* 0x000fe400078ec0ff */
[----:B------:R-:W-:-:S02]  /*0090*/  SGXT R3, R3, 0x1 ;  /* 0x000000010303781a */ /* 0x000fc40000000200 */
[----:B------:R-:W-:Y:S02]  /*00a0*/  LEA R0, R5, R0, 0x8 ;  /* 0x0000000005007211 */ /* 0x000fe400078e40ff */
[----:B------:R-:W1:Y:S02]  /*00b0*/  LDC.64 R4, c[0x0][0x210] ;  /* 0x00008400ff047b82 */ /* 0x000e640000000a00 */
[----:B------:R-:W-:Y:S02]  /*00c0*/  LEA.HI R3, R3, R0, RZ, 0x4 ;  /* 0x0000000003037211 */ /* 0x000fe400078f20ff */
[----:B------:R-:W-:Y:S02]  /*00d0*/  ISETP.GE.AND P0, PT, R0, 0x100, PT ;  /* 0x000001000000780c */ /* 0x000fe40003f06270 */
[----:B------:R-:W-:-:S05]  /*00e0*/  SHF.R.S32.HI R3, RZ, 0x4, R3 ;  /* 0x00000004ff037819 */ /* 0x000fca0000011403 */
[----:B--2---:R-:W-:-:S06]  /*00f0*/  IMAD.WIDE R6, R3, 0x4, R6 ;  /* 0x0000000403067825 */ /* 0x004fcc00078e0206 */
[----:B------:R-:W2:Y:S04]  /*0100*/  @!P0 LDG.E.EL R8, desc[UR4][R6.64] ;  /* 0x0000000406088981 */ /* 0x000ea8000c2e1900 */
[----:B------:R-:W3:Y:S01]  /*0110*/  @!P0 LDG.E.EL R9, desc[UR4][R6.64] ;  /* 0x0000000406098981 */ /* 0x000ee2000c2e1900 */
[----:B------:R-:W-:Y:S01]  /*0120*/  CS2R R2, SRZ ;  /* 0x0000000000027805 */ /* 0x000fe2000001ff00 */
[----:B-1----:R-:W-:-:S05]  /*0130*/  IMAD.WIDE R4, R0, 0x4, R4 ;  /* 0x0000000400047825 */ /* 0x002fca00078e0204 */
[----:B------:R1:W4:Y:S02]  /*0140*/  @!P0 LDG.E.64 R2, desc[UR4][R4.64] ;  /* 0x0000000404028981 */ /* 0x000324000c1e1b00 */
[----:B-1----:R-:W1:Y:S02]  /*0150*/  LDC.64 R4, c[0x0][0x220] ;  /* 0x00008800ff047b82 */ /* 0x002e640000000a00 */
[----:B-1----:R-:W-:-:S04]  /*0160*/  IMAD.WIDE R4, R0, 0x4, R4 ;  /* 0x0000000400047825 */ /* 0x002fc800078e0204 */
[----:B--2---:R-:W-:Y:S01]  /*0170*/  FADD R8, RZ, -R8 ;  /* 0x80000008ff087221 */ /* 0x004fe20000000000 */
[----:B---3--:R-:W-:-:S03]  /*0180*/  FADD R9, RZ, -R9 ;  /* 0x80000009ff097221 */ /* 0x008fc60000000000 */
[----:B------:R-:W-:Y:S01]  /*0190*/  FMUL R8, R8, 1.4426950216293334961 ;  /* 0x3fb8aa3b08087820 */ /* 0x000fe20000400000 */
[----:B------:R-:W-:-:S04]  /*01a0*/  FMUL R9, R9, 1.4426950216293334961 ;  /* 0x3fb8aa3b09097820 */ /* 0x000fc80000400000 */
[----:B------:R-:W-:Y:S02]  /*01b0*/  FSETP.GEU.AND P1, PT, R8, -126, PT ;  /* 0xc2fc00000800780b */ /* 0x000fe40003f2e000 */
[----:B------:R-:W-:-:S11]  /*01c0*/  FSETP.GEU.AND P2, PT, R9, -126, PT ;  /* 0xc2fc00000900780b */ /* 0x000fd60003f4e000 */
[----:B------:R-:W-:Y:S02]  /*01d0*/  @!P1 FMUL R8, R8, 0.5 ;  /* 0x3f00000008089820 */ /* 0x000fe40000400000 */
[----:B------:R-:W-:Y:S02]  /*01e0*/  @!P2 FMUL R9, R9, 0.5 ;  /* 0x3f0000000909a820 */ /* 0x000fe40000400000 */
[----:B------:R1:W2:Y:S08]  /*01f0*/  MUFU.EX2 R6, R8 ;  /* 0x0000000800067308 */ /* 0x0002b00000000800 */
[----:B------:R-:W3:Y:S01]  /*0200*/  MUFU.EX2 R7, R9 ;  /* 0x0000000900077308 */ /* 0x000ee20000000800 */
[----:B-1----:R-:W-:Y:S01]  /*0210*/  HFMA2.MMA R8, -RZ, RZ, 1.625, 0 ;  /* 0x3e800000ff087435 */ /* 0x002fe200000001ff */
[----:B--2---:R-:W-:-:S04]  /*0220*/  @!P1 FMUL R6, R6, R6 ;  /* 0x0000000606069220 */ /* 0x004fc80000400000 */
[----:B------:R-:W-:Y:S01]  /*0230*/  FADD R6, R6, 1 ;  /* 0x3f80000006067421 */ /* 0x000fe20000000000 */
[----:B---3--:R-:W-:-:S04]  /*0240*/  @!P2 FMUL R7, R7, R7 ;  /* 0x000000070707a220 */ /* 0x008fc80000400000 */
[----:B------:R-:W-:Y:S01]  /*0250*/  FSETP.GT.AND P1, PT, R6, 8.50705917302346158658e+37, PT ;  /* 0x7e8000000600780b */ /* 0x000fe20003f24000 */
[----:B------:R-:W-:-:S03]  /*0260*/  FADD R7, R7, 1 ;  /* 0x3f80000007077421 */ /* 0x000fc60000000000 */
[----:B------:R-:W-:Y:S02]  /*0270*/  FSEL R9, R8, 1, P1 ;  /* 0x3f80000008097808 */ /* 0x000fe40000800000 */
[----:B------:R-:W-:-:S04]  /*0280*/  FSETP.GT.AND P2, PT, R7, 8.50705917302346158658e+37, PT ;  /* 0x7e8000000700780b */ /* 0x000fc80003f44000 */
[----:B------:R-:W-:-:S03]  /*0290*/  FSEL R8, R8, 1, P2 ;  /* 0x3f80000008087808 */ /* 0x000fc60001000000 */
[----:B------:R-:W-:-:S06]  /*02a0*/  @P1 FMUL R6, R6, 0.25 ;  /* 0x3e80000006061820 */ /* 0x000fcc0000400000 */
[----:B------:R-:W1:Y:S01]  /*02b0*/  MUFU.RCP R6, R6 ;  /* 0x0000000600067308 */ /* 0x000e620000001000 */
[----:B------:R-:W-:-:S07]  /*02c0*/  @P2 FMUL R7, R7, 0.25 ;  /* 0x3e80000007072820 */ /* 0x000fce0000400000 */
[----:B------:R-:W2:Y:S01]  /*02d0*/  MUFU.RCP R7, R7 ;  /* 0x0000000700077308 */ /* 0x000ea20000001000 */
[----:B-1----:R-:W-:-:S04]  /*02e0*/  FMUL R9, R6, R9 ;  /* 0x0000000906097220 */ /* 0x002fc80000400000 */
[----:B----4-:R-:W-:Y:S01]  /*02f0*/  FFMA R2, R9, R2, R2 ;  /* 0x0000000209027223 */ /* 0x010fe20000000002 */
[----:B--2---:R-:W-:-:S04]  /*0300*/  FMUL R8, R7, R8 ;  /* 0x0000000807087220 */ /* 0x004fc80000400000 */
[----:B------:R-:W-:Y:S01]  /*0310*/  FFMA R3, R8, R3, R3 ;  /* 0x0000000308037223 */ /* 0x000fe20000000003 */
[----:B------:R-:W-:Y:S06]  /*0320*/  @P0 EXIT ;  /* 0x000000000000094d */ /* 0x000fec0003800000 */
[----:B------:R-:W-:Y:S01]  /*0330*/  STG.E.64 desc[UR4][R4.64], R2 ;  /* 0x0000000204007986 */ /* 0x000fe2000c101b04 */
[----:B------:R-:W-:Y:S05]  /*0340*/  EXIT ;  /* 0x000000000000794d */ /* 0x000fea0003800000 */
.L_x_0:
[----:B------:R-:W-:-:S00]  /*0350*/  BRA `(.L_x_0) ;  /* 0xfffffffc00fc7947 */ /* 0x000fc0000383ffff */
[----:B------:R-:W-:-:S00]  /*0360*/  NOP ;  /* 0x0000000000007918 */ /* 0x000fc00000000000 */
        /* <DEDUP_REMOVED lines=9> */
.L_x_1:


//--------------------- .nv.constant0.triton_poi_fused_add_mul_13 --------------------------
	.section	.nv.constant0.triton_poi_fused_add_mul_13,"a",@progbits
	.sectionflags	@""
	.align	4
.nv.constant0.triton_poi_fused_add_mul_13:
	.zero		556
